	.headerflags	@"EF_CUDA_TEXMODE_UNIFIED EF_CUDA_64BIT_ADDRESS EF_CUDA_ACCELERATORS EF_CUDA_SM90 EF_CUDA_VIRTUAL_SM(EF_CUDA_SM90)"
	.elftype	@"ET_EXEC"


//--------------------- .nv.info                  --------------------------
	.section	.nv.info,"",@"SHT_CUDA_INFO"
	.align	4


	//----- nvinfo : EIATTR_REGCOUNT
	.align		4
        /*0000*/ 	.byte	0x04, 0x2f
        /*0002*/ 	.short	(.L_3 - .L_2)
	.align		4
.L_2:
        /*0004*/ 	.word	index@(triton_poi_fused__native_batch_norm_legit_no_training_relu_0)
        /*0008*/ 	.word	0x0000001c


	//----- nvinfo : EIATTR_MIN_STACK_SIZE
	.align		4
.L_3:
        /*000c*/ 	.byte	0x04, 0x12
        /*000e*/ 	.short	(.L_5 - .L_4)
	.align		4
.L_4:
        /*0010*/ 	.word	index@(triton_poi_fused__native_batch_norm_legit_no_training_relu_0)
        /*0014*/ 	.word	0x00000000


	//----- nvinfo : EIATTR_FRAME_SIZE
	.align		4
.L_5:
        /*0018*/ 	.byte	0x04, 0x11
        /*001a*/ 	.short	(.L_7 - .L_6)
	.align		4
.L_6:
        /*001c*/ 	.word	index@(triton_poi_fused__native_batch_norm_legit_no_training_relu_0)
        /*0020*/ 	.word	0x00000000


	//----- nvinfo : EIATTR_MIN_STACK_SIZE
	.align		4
.L_7:
        /*0024*/ 	.byte	0x04, 0x12
        /*0026*/ 	.short	(.L_9 - .L_8)
	.align		4
.L_8:
        /*0028*/ 	.word	index@(triton_poi_fused__native_batch_norm_legit_no_training_relu_0)
        /*002c*/ 	.word	0x00000000
.L_9:


//--------------------- .nv.info.triton_poi_fused__native_batch_norm_legit_no_training_relu_0 --------------------------
	.section	.nv.info.triton_poi_fused__native_batch_norm_legit_no_training_relu_0,"",@"SHT_CUDA_INFO"
	.sectionflags	@""
	.align	4


	//----- nvinfo : EIATTR_CUDA_API_VERSION
	.align		4
        /*0000*/ 	.byte	0x04, 0x37
        /*0002*/ 	.short	(.L_11 - .L_10)
.L_10:
        /*0004*/ 	.word	0x0000007c


	//----- nvinfo : EIATTR_KPARAM_INFO
	.align		4
.L_11:
        /*0008*/ 	.byte	0x04, 0x17
        /*000a*/ 	.short	(.L_13 - .L_12)
.L_12:
        /*000c*/ 	.word	0x00000000
        /*0010*/ 	.short	0x0006
        /*0012*/ 	.short	0x0030
        /*0014*/ 	.byte	0x00, 0xf0, 0x11, 0x00


	//----- nvinfo : EIATTR_KPARAM_INFO
	.align		4
.L_13:
        /*0018*/ 	.byte	0x04, 0x17
        /*001a*/ 	.short	(.L_15 - .L_14)
.L_14:
        /*001c*/ 	.word	0x00000000
        /*0020*/ 	.short	0x0005
        /*0022*/ 	.short	0x0028
        /*0024*/ 	.byte	0x00, 0xf4, 0x21, 0x00


	//----- nvinfo : EIATTR_KPARAM_INFO
	.align		4
.L_15:
        /*0028*/ 	.byte	0x04, 0x17
        /*002a*/ 	.short	(.L_17 - .L_16)
.L_16:
        /*002c*/ 	.word	0x00000000
        /*0030*/ 	.short	0x0004
        /*0032*/ 	.short	0x0020
        /*0034*/ 	.byte	0x00, 0xf4, 0x21, 0x00


	//----- nvinfo : EIATTR_KPARAM_INFO
	.align		4
.L_17:
        /*0038*/ 	.byte	0x04, 0x17
        /*003a*/ 	.short	(.L_19 - .L_18)
.L_18:
        /*003c*/ 	.word	0x00000000
        /*0040*/ 	.short	0x0003
        /*0042*/ 	.short	0x0018
        /*0044*/ 	.byte	0x00, 0xf4, 0x21, 0x00


	//----- nvinfo : EIATTR_KPARAM_INFO
	.align		4
.L_19:
        /*0048*/ 	.byte	0x04, 0x17
        /*004a*/ 	.short	(.L_21 - .L_20)
.L_20:
        /*004c*/ 	.word	0x00000000
        /*0050*/ 	.short	0x0002
        /*0052*/ 	.short	0x0010
        /*0054*/ 	.byte	0x00, 0xf4, 0x21, 0x00


	//----- nvinfo : EIATTR_KPARAM_INFO
	.align		4
.L_21:
        /*0058*/ 	.byte	0x04, 0x17
        /*005a*/ 	.short	(.L_23 - .L_22)
.L_22:
        /*005c*/ 	.word	0x00000000
        /*0060*/ 	.short	0x0001
        /*0062*/ 	.short	0x0008
        /*0064*/ 	.byte	0x00, 0xf4, 0x21, 0x00


	//----- nvinfo : EIATTR_KPARAM_INFO
	.align		4
.L_23:
        /*0068*/ 	.byte	0x04, 0x17
        /*006a*/ 	.short	(.L_25 - .L_24)
.L_24:
        /*006c*/ 	.word	0x00000000
        /*0070*/ 	.short	0x0000
        /*0072*/ 	.short	0x0000
        /*0074*/ 	.byte	0x00, 0xf4, 0x21, 0x00


	//----- nvinfo : EIATTR_SPARSE_MMA_MASK
	.align		4
.L_25:
        /*0078*/ 	.byte	0x03, 0x50
        /*007a*/ 	.short	0x0000


	//----- nvinfo : EIATTR_MAXREG_COUNT
	.align		4
        /*007c*/ 	.byte	0x03, 0x1b
        /*007e*/ 	.short	0x00ff


	//----- nvinfo : EIATTR_EXIT_INSTR_OFFSETS
	.align		4
        /*0080*/ 	.byte	0x04, 0x1c
        /*0082*/ 	.short	(.L_27 - .L_26)


	//   ....[0]....
.L_26:
        /*0084*/ 	.word	0x00000540


	//   ....[1]....
        /*0088*/ 	.word	0x00000560


	//----- nvinfo : EIATTR_REQNTID
	.align		4
.L_27:
        /*008c*/ 	.byte	0x04, 0x10
        /*008e*/ 	.short	(.L_29 - .L_28)
.L_28:
        /*0090*/ 	.word	0x00000100
        /*0094*/ 	.word	0x00000001
        /*0098*/ 	.word	0x00000001


	//----- nvinfo : EIATTR_CBANK_PARAM_SIZE
	.align		4
.L_29:
        /*009c*/ 	.byte	0x03, 0x19
        /*009e*/ 	.short	0x0034


	//----- nvinfo : EIATTR_PARAM_CBANK
	.align		4
        /*00a0*/ 	.byte	0x04, 0x0a
        /*00a2*/ 	.short	(.L_31 - .L_30)
	.align		4
.L_30:
        /*00a4*/ 	.word	index@(.nv.constant0.triton_poi_fused__native_batch_norm_legit_no_training_relu_0)
        /*00a8*/ 	.short	0x0210
        /*00aa*/ 	.short	0x0034


	//----- nvinfo : EIATTR_SW_WAR
	.align		4
.L_31:
        /*00ac*/ 	.byte	0x04, 0x36
        /*00ae*/ 	.short	(.L_33 - .L_32)
.L_32:
        /*00b0*/ 	.word	0x00000008
.L_33:


//--------------------- .nv.callgraph             --------------------------
	.section	.nv.callgraph,"",@"SHT_CUDA_CALLGRAPH"
	.align	4
	.sectionentsize	8
	.align		4
        /*0000*/ 	.word	0x00000000
	.align		4
        /*0004*/ 	.word	0xffffffff
	.align		4
        /*0008*/ 	.word	0x00000000
	.align		4
        /*000c*/ 	.word	0xfffffffe
	.align		4
        /*0010*/ 	.word	0x00000000
	.align		4
        /*0014*/ 	.word	0xfffffffd
	.align		4
        /*0018*/ 	.word	0x00000000
	.align		4
        /*001c*/ 	.word	0xfffffffc


//--------------------- .nv.constant4             --------------------------
	.section	.nv.constant4,"a",@progbits
	.align	8
	.align		8
.nv.constant4:
        /*0000*/ 	.dword	_$_str
	.align		8
        /*0008*/ 	.dword	_$_str_$_2


//--------------------- .text.triton_poi_fused__native_batch_norm_legit_no_training_relu_0 --------------------------
	.section	.text.triton_poi_fused__native_batch_norm_legit_no_training_relu_0,"ax",@progbits
	.align	128
        .global         triton_poi_fused__native_batch_norm_legit_no_training_relu_0
        .type           triton_poi_fused__native_batch_norm_legit_no_training_relu_0,@function
        .size           triton_poi_fused__native_batch_norm_legit_no_training_relu_0,(.L_x_1 - triton_poi_fused__native_batch_norm_legit_no_training_relu_0)
        .other          triton_poi_fused__native_batch_norm_legit_no_training_relu_0,@"STO_CUDA_ENTRY STV_DEFAULT"
triton_poi_fused__native_batch_norm_legit_no_training_relu_0:
.text.triton_poi_fused__native_batch_norm_legit_no_training_relu_0:
[----:B------:R-:W0:Y:S01]  /*0000*/  LDC R1, c[0x0][0x28] ;  /* 0x00000a00ff017b82 */ /* 0x000e220000000800 */
[----:B------:R-:W1:Y:S01]  /*0010*/  S2R R0, SR_TID.X ;  /* 0x0000000000007919 */ /* 0x000e620000002100 */
[----:B------:R-:W-:Y:S02]  /*0020*/  CS2R R12, SRZ ;  /* 0x00000000000c7805 */ /* 0x000fe4000001ff00 */
[----:B------:R-:W-:Y:S01]  /*0030*/  CS2R R14, SRZ ;  /* 0x00000000000e7805 */ /* 0x000fe2000001ff00 */
[----:B------:R-:W-:Y:S01]  /*0040*/  ULDC.64 UR4, c[0x0][0x208] ;  /* 0x0000820000047ab9 */ /* 0x000fe20000000a00 */
[----:B------:R-:W2:Y:S02]  /*0050*/  S2R R3, SR_CTAID.X ;  /* 0x0000000000037919 */ /* 0x000ea40000002500 */
[----:B------:R-:W3:Y:S08]  /*0060*/  LDC.64 R22, c[0x0][0x218] ;  /* 0x00008600ff167b82 */ /* 0x000ef00000000a00 */
[----:B------:R-:W4:Y:S08]  /*0070*/  LDC.64 R24, c[0x0][0x210] ;  /* 0x00008400ff187b82 */ /* 0x000f300000000a00 */
[----:B------:R-:W5:Y:S08]  /*0080*/  LDC.64 R8, c[0x0][0x228] ;  /* 0x00008a00ff087b82 */ /* 0x000f700000000a00 */
[----:B------:R-:W3:Y:S01]  /*0090*/  LDC.64 R10, c[0x0][0x230] ;  /* 0x00008c00ff0a7b82 */ /* 0x000ee20000000a00 */
[----:B-1----:R-:W-:-:S04]  /*00a0*/  SHF.L.U32 R0, R0, 0x1, RZ ;  /* 0x0000000100007819 */ /* 0x002fc800000006ff */
[----:B------:R-:W-:-:S04]  /*00b0*/  LOP3.LUT R0, R0, 0x1fe, RZ, 0xc0, !PT ;  /* 0x000001fe00007812 */ /* 0x000fc800078ec0ff */
[----:B--2---:R-:W-:Y:S02]  /*00c0*/  LEA R0, R3, R0, 0x9 ;  /* 0x0000000003007211 */ /* 0x004fe400078e48ff */
[----:B------:R-:W1:Y:S02]  /*00d0*/  LDC.64 R2, c[0x0][0x220] ;  /* 0x00008800ff027b82 */ /* 0x000e640000000a00 */
[----:B------:R-:W-:Y:S01]  /*00e0*/  IADD3 R4, R0, 0x1, RZ ;  /* 0x0000000100047810 */ /* 0x000fe20007ffe0ff */
[C---:B------:R-:W-:Y:S01]  /*00f0*/  IMAD.HI R5, R0.reuse, 0x5397829d, RZ ;  /* 0x5397829d00057827 */ /* 0x040fe200078e02ff */
[----:B------:R-:W-:-:S03]  /*0100*/  ISETP.GE.AND P0, PT, R0, 0x18800, PT ;  /* 0x000188000000780c */ /* 0x000fc60003f06270 */
[----:B------:R-:W-:Y:S01]  /*0110*/  IMAD.HI R4, R4, 0x5397829d, RZ ;  /* 0x5397829d04047827 */ /* 0x000fe200078e02ff */
[----:B------:R-:W-:-:S04]  /*0120*/  SHF.R.U32.HI R6, RZ, 0x1f, R5 ;  /* 0x0000001fff067819 */ /* 0x000fc80000011605 */
[----:B------:R-:W-:Y:S02]  /*0130*/  LEA.HI.SX32 R6, R5, R6, 0x1c ;  /* 0x0000000605067211 */ /* 0x000fe400078fe2ff */
[----:B------:R-:W-:Y:S02]  /*0140*/  SHF.R.U32.HI R5, RZ, 0x1f, R4 ;  /* 0x0000001fff057819 */ /* 0x000fe40000011604 */
[----:B------:R-:W-:Y:S02]  /*0150*/  SHF.R.S32.HI R7, RZ, 0x1f, R6 ;  /* 0x0000001fff077819 */ /* 0x000fe40000011406 */
[----:B------:R-:W-:Y:S02]  /*0160*/  LEA.HI.SX32 R17, R4, R5, 0x1c ;  /* 0x0000000504117211 */ /* 0x000fe400078fe2ff */
[----:B------:R-:W-:Y:S02]  /*0170*/  LEA.HI R7, R7, R6, RZ, 0x9 ;  /* 0x0000000607077211 */ /* 0x000fe400078f48ff */
[----:B------:R-:W-:-:S02]  /*0180*/  SHF.R.S32.HI R4, RZ, 0x1f, R17 ;  /* 0x0000001fff047819 */ /* 0x000fc40000011411 */
[----:B------:R-:W-:Y:S02]  /*0190*/  LOP3.LUT R7, R7, 0xfffffe00, RZ, 0xc0, !PT ;  /* 0xfffffe0007077812 */ /* 0x000fe400078ec0ff */
[----:B------:R-:W-:-:S03]  /*01a0*/  LEA.HI R4, R4, R17, RZ, 0x9 ;  /* 0x0000001104047211 */ /* 0x000fc600078f48ff */
[----:B------:R-:W-:Y:S01]  /*01b0*/  IMAD.IADD R7, R6, 0x1, -R7 ;  /* 0x0000000106077824 */ /* 0x000fe200078e0a07 */
[----:B------:R-:W-:-:S03]  /*01c0*/  LOP3.LUT R6, R4, 0xfffffe00, RZ, 0xc0, !PT ;  /* 0xfffffe0004067812 */ /* 0x000fc600078ec0ff */
[----:B-1----:R-:W-:Y:S01]  /*01d0*/  IMAD.WIDE R4, R7, 0x4, R2 ;  /* 0x0000000407047825 */ /* 0x002fe200078e0202 */
[----:B------:R-:W-:-:S04]  /*01e0*/  IADD3 R17, R17, -R6, RZ ;  /* 0x8000000611117210 */ /* 0x000fc80007ffe0ff */
[----:B------:R-:W2:Y:S01]  /*01f0*/  @!P0 LDG.E.EL R12, desc[UR4][R4.64] ;  /* 0x00000004040c8981 */ /* 0x000ea2000c2e1900 */
[----:B------:R-:W-:-:S05]  /*0200*/  IMAD.WIDE R20, R17, 0x4, R2 ;  /* 0x0000000411147825 */ /* 0x000fca00078e0202 */
[----:B------:R4:W2:Y:S01]  /*0210*/  @!P0 LDG.E.EL R15, desc[UR4][R20.64] ;  /* 0x00000004140f8981 */ /* 0x0008a2000c2e1900 */
[----:B------:R-:W-:Y:S01]  /*0220*/  CS2R R2, SRZ ;  /* 0x0000000000027805 */ /* 0x000fe2000001ff00 */
[----:B---3--:R-:W-:-:S04]  /*0230*/  IMAD.WIDE R18, R7, 0x4, R22 ;  /* 0x0000000407127825 */ /* 0x008fc800078e0216 */
[----:B------:R-:W-:Y:S01]  /*0240*/  IMAD.WIDE R22, R17, 0x4, R22 ;  /* 0x0000000411167825 */ /* 0x000fe200078e0216 */
[----:B------:R-:W3:Y:S03]  /*0250*/  @!P0 LDG.E.EL R13, desc[UR4][R18.64] ;  /* 0x00000004120d8981 */ /* 0x000ee6000c2e1900 */
[----:B----4-:R-:W-:Y:S01]  /*0260*/  IMAD.WIDE R20, R0, 0x4, R24 ;  /* 0x0000000400147825 */ /* 0x010fe200078e0218 */
[----:B------:R-:W4:Y:S03]  /*0270*/  @!P0 LDG.E.EL R14, desc[UR4][R22.64] ;  /* 0x00000004160e8981 */ /* 0x000f26000c2e1900 */
[C---:B-----5:R-:W-:Y:S01]  /*0280*/  IMAD.WIDE R4, R7.reuse, 0x4, R8 ;  /* 0x0000000407047825 */ /* 0x060fe200078e0208 */
[----:B------:R-:W3:Y:S03]  /*0290*/  @!P0 LDG.E.64 R2, desc[UR4][R20.64] ;  /* 0x0000000414028981 */ /* 0x000ee6000c1e1b00 */
[----:B0-----:R-:W-:-:S04]  /*02a0*/  IMAD.WIDE R6, R7, 0x4, R10 ;  /* 0x0000000407067825 */ /* 0x001fc800078e020a */
[----:B------:R-:W-:-:S04]  /*02b0*/  IMAD.WIDE R8, R17, 0x4, R8 ;  /* 0x0000000411087825 */ /* 0x000fc800078e0208 */
[----:B------:R-:W-:Y:S01]  /*02c0*/  IMAD.WIDE R24, R17, 0x4, R10 ;  /* 0x0000000411187825 */ /* 0x000fe200078e020a */
[----:B------:R-:W-:Y:S02]  /*02d0*/  CS2R R16, SRZ ;  /* 0x0000000000107805 */ /* 0x000fe4000001ff00 */
[----:B------:R-:W-:-:S04]  /*02e0*/  CS2R R10, SRZ ;  /* 0x00000000000a7805 */ /* 0x000fc8000001ff00 */
[----:B------:R0:W5:Y:S04]  /*02f0*/  @!P0 LDG.E.EL R16, desc[UR4][R4.64] ;  /* 0x0000000404108981 */ /* 0x000168000c2e1900 */
[----:B------:R-:W3:Y:S04]  /*0300*/  @!P0 LDG.E.EL R17, desc[UR4][R8.64] ;  /* 0x0000000408118981 */ /* 0x000ee8000c2e1900 */
[----:B------:R1:W5:Y:S01]  /*0310*/  @!P0 LDG.E.EL R11, desc[UR4][R6.64] ;  /* 0x00000004060b8981 */ /* 0x000362000c2e1900 */
[----:B0-----:R-:W0:Y:S03]  /*0320*/  LDC.64 R4, c[0x0][0x238] ;  /* 0x00008e00ff047b82 */ /* 0x001e260000000a00 */
[----:B------:R-:W3:Y:S01]  /*0330*/  @!P0 LDG.E.EL R10, desc[UR4][R24.64] ;  /* 0x00000004180a8981 */ /* 0x000ee2000c2e1900 */
[----:B-1----:R-:W-:-:S02]  /*0340*/  IMAD.MOV.U32 R6, RZ, RZ, 0x3e800000 ;  /* 0x3e800000ff067424 */ /* 0x002fc400078e00ff */
[----:B0-----:R-:W-:-:S04]  /*0350*/  IMAD.WIDE R4, R0, 0x4, R4 ;  /* 0x0000000400047825 */ /* 0x001fc800078e0204 */
[----:B--2---:R-:W-:Y:S01]  /*0360*/  FADD R12, R12, 9.9999997473787516356e-06 ;  /* 0x3727c5ac0c0c7421 */ /* 0x004fe20000000000 */
[----:B------:R-:W-:-:S03]  /*0370*/  FADD R15, R15, 9.9999997473787516356e-06 ;  /* 0x3727c5ac0f0f7421 */ /* 0x000fc60000000000 */
[----:B------:R-:W0:Y:S08]  /*0380*/  MUFU.SQRT R18, R12 ;  /* 0x0000000c00127308 */ /* 0x000e300000002000 */
[----:B------:R-:W1:Y:S01]  /*0390*/  MUFU.SQRT R19, R15 ;  /* 0x0000000f00137308 */ /* 0x000e620000002000 */
[C---:B0-----:R-:W-:Y:S02]  /*03a0*/  FSETP.GT.AND P1, PT, R18.reuse, 8.50705917302346158658e+37, PT ;  /* 0x7e8000001200780b */ /* 0x041fe40003f24000 */
[----:B------:R-:W-:-:S02]  /*03b0*/  FSETP.GEU.AND P3, PT, R18, 1.175494350822287508e-38, PT ;  /* 0x008000001200780b */ /* 0x000fc40003f6e000 */
[C---:B-1----:R-:W-:Y:S02]  /*03c0*/  FSETP.GT.AND P2, PT, R19.reuse, 8.50705917302346158658e+37, PT ;  /* 0x7e8000001300780b */ /* 0x042fe40003f44000 */
[----:B------:R-:W-:-:S07]  /*03d0*/  FSETP.GEU.AND P4, PT, R19, 1.175494350822287508e-38, PT ;  /* 0x008000001300780b */ /* 0x000fce0003f8e000 */
[----:B------:R-:W-:-:S04]  /*03e0*/  @P1 FMUL R18, R18, 0.25 ;  /* 0x3e80000012121820 */ /* 0x000fc80000400000 */
[----:B------:R-:W-:Y:S01]  /*03f0*/  @!P3 FMUL R18, R18, 16777216 ;  /* 0x4b8000001212b820 */ /* 0x000fe20000400000 */
[----:B------:R-:W-:-:S04]  /*0400*/  @P2 FMUL R19, R19, 0.25 ;  /* 0x3e80000013132820 */ /* 0x000fc80000400000 */
[----:B------:R-:W-:Y:S01]  /*0410*/  @!P4 FMUL R19, R19, 16777216 ;  /* 0x4b8000001313c820 */ /* 0x000fe20000400000 */
[----:B------:R-:W0:Y:S01]  /*0420*/  MUFU.RCP R18, R18 ;  /* 0x0000001200127308 */ /* 0x000e220000001000 */
[----:B------:R-:W-:-:S07]  /*0430*/  FSEL R7, R6, 1, P1 ;  /* 0x3f80000006077808 */ /* 0x000fce0000800000 */
[----:B------:R-:W1:Y:S01]  /*0440*/  MUFU.RCP R19, R19 ;  /* 0x0000001300137308 */ /* 0x000e620000001000 */
[----:B------:R-:W-:Y:S01]  /*0450*/  FSEL R6, R6, 1, P2 ;  /* 0x3f80000006067808 */ /* 0x000fe20001000000 */
[----:B------:R-:W-:-:S04]  /*0460*/  @!P3 FMUL R7, R7, 16777216 ;  /* 0x4b8000000707b820 */ /* 0x000fc80000400000 */
[----:B------:R-:W-:Y:S01]  /*0470*/  @!P4 FMUL R6, R6, 16777216 ;  /* 0x4b8000000606c820 */ /* 0x000fe20000400000 */
[----:B---3--:R-:W-:Y:S01]  /*0480*/  FADD R2, -R13, R2 ;  /* 0x000000020d027221 */ /* 0x008fe20000000100 */
[----:B----4-:R-:W-:Y:S01]  /*0490*/  FADD R3, -R14, R3 ;  /* 0x000000030e037221 */ /* 0x010fe20000000100 */
[----:B0-----:R-:W-:Y:S01]  /*04a0*/  FMUL R7, R18, R7 ;  /* 0x0000000712077220 */ /* 0x001fe20000400000 */
[----:B-1----:R-:W-:-:S03]  /*04b0*/  FMUL R6, R19, R6 ;  /* 0x0000000613067220 */ /* 0x002fc60000400000 */
[----:B------:R-:W-:Y:S01]  /*04c0*/  FMUL R2, R2, R7 ;  /* 0x0000000702027220 */ /* 0x000fe20000400000 */
[----:B------:R-:W-:-:S03]  /*04d0*/  FMUL R3, R3, R6 ;  /* 0x0000000603037220 */ /* 0x000fc60000400000 */
[----:B-----5:R-:W-:Y:S01]  /*04e0*/  FFMA R2, R2, R16, R11 ;  /* 0x0000001002027223 */ /* 0x020fe2000000000b */
[----:B------:R-:W-:-:S04]  /*04f0*/  FFMA R3, R3, R17, R10 ;  /* 0x0000001103037223 */ /* 0x000fc8000000000a */
[C---:B------:R-:W-:Y:S02]  /*0500*/  FSETP.GEU.AND P1, PT, R2.reuse, RZ, PT ;  /* 0x000000ff0200720b */ /* 0x040fe40003f2e000 */
[C---:B------:R-:W-:Y:S02]  /*0510*/  FSETP.GEU.AND P2, PT, R3.reuse, RZ, PT ;  /* 0x000000ff0300720b */ /* 0x040fe40003f4e000 */
[----:B------:R-:W-:Y:S02]  /*0520*/  FSEL R2, R2, RZ, P1 ;  /* 0x000000ff02027208 */ /* 0x000fe40000800000 */
[----:B------:R-:W-:Y:S01]  /*0530*/  FSEL R3, R3, RZ, P2 ;  /* 0x000000ff03037208 */ /* 0x000fe20001000000 */
[----:B------:R-:W-:Y:S08]  /*0540*/  @P0 EXIT ;  /* 0x000000000000094d */ /* 0x000ff00003800000 */
[----:B------:R-:W-:Y:S01]  /*0550*/  STG.E.64 desc[UR4][R4.64], R2 ;  /* 0x0000000204007986 */ /* 0x000fe2000c101b04 */
[----:B------:R-:W-:Y:S05]  /*0560*/  EXIT ;  /* 0x000000000000794d */ /* 0x000fea0003800000 */
.L_x_0:
[----:B------:R-:W-:-:S00]  /*0570*/  BRA `(.L_x_0) ;  /* 0xfffffffc00fc7947 */ /* 0x000fc0000383ffff */
[----:B------:R-:W-:-:S00]  /*0580*/  NOP ;  /* 0x0000000000007918 */ /* 0x000fc00000000000 */
[----:B------:R-:W-:-:S00]  /*0590*/  NOP ;  /* 0x0000000000007918 */ /* 0x000fc00000000000 */
[----:B------:R-:W-:-:S00]  /*05a0*/  NOP ;  /* 0x0000000000007918 */ /* 0x000fc00000000000 */
[----:B------:R-:W-:-:S00]  /*05b0*/  NOP ;  /* 0x0000000000007918 */ /* 0x000fc00000000000 */
[----:B------:R-:W-:-:S00]  /*05c0*/  NOP ;  /* 0x0000000000007918 */ /* 0x000fc00000000000 */
[----:B------:R-:W-:-:S00]  /*05d0*/  NOP ;  /* 0x0000000000007918 */ /* 0x000fc00000000000 */
[----:B------:R-:W-:-:S00]  /*05e0*/  NOP ;  /* 0x0000000000007918 */ /* 0x000fc00000000000 */
[----:B------:R-:W-:-:S00]  /*05f0*/  NOP ;  /* 0x0000000000007918 */ /* 0x000fc00000000000 */
.L_x_1:


//--------------------- .nv.global.init           --------------------------
	.section	.nv.global.init,"aw",@progbits
.nv.global.init:
	.type		_$_str,@object
	.size		_$_str,(_$_str_$_2 - _$_str)
_$_str:
        /*0000*/ 	.byte	0x5f, 0x5f, 0x43, 0x55, 0x44, 0x41, 0x5f, 0x46, 0x54, 0x5a, 0x00
	.type		_$_str_$_2,@object
	.size		_$_str_$_2,(.L_1 - _$_str_$_2)
_$_str_$_2:
        /*000b*/ 	.byte	0x5f, 0x5f, 0x43, 0x55, 0x44, 0x41, 0x5f, 0x50, 0x52, 0x45, 0x43, 0x5f, 0x53, 0x51, 0x52, 0x54
        /*001b*/ 	.byte	0x00
.L_1:


//--------------------- .nv.constant0.triton_poi_fused__native_batch_norm_legit_no_training_relu_0 --------------------------
	.section	.nv.constant0.triton_poi_fused__native_batch_norm_legit_no_training_relu_0,"a",@progbits
	.sectionflags	@""
	.align	4
.nv.constant0.triton_poi_fused__native_batch_norm_legit_no_training_relu_0:
	.zero		580
